//
// Generated by NVIDIA NVVM Compiler
//
// Compiler Build ID: CL-36424714
// Cuda compilation tools, release 13.0, V13.0.88
// Based on NVVM 20.0.0
//

.version 9.0
.target sm_100
.address_size 64

	// .globl	_Z13mem_global_v1Pf

.visible .entry _Z13mem_global_v1Pf(
	.param .u64 .ptr .align 1 _Z13mem_global_v1Pf_param_0
)
{
	.reg .b32 	%r<9>;
	.reg .b32 	%f<33>;
	.reg .b64 	%rd<23>;

	ld.param.u64 	%rd1, [_Z13mem_global_v1Pf_param_0];
	cvta.to.global.u64 	%rd2, %rd1;
	mov.u32 	%r1, %ctaid.x;
	mov.u32 	%r2, %ntid.x;
	mul.lo.s32 	%r3, %r1, %r2;
	shl.b32 	%r4, %r3, 4;
	mov.u32 	%r5, %tid.x;
	add.s32 	%r6, %r4, %r5;
	mul.wide.s32 	%rd3, %r6, 4;
	add.s64 	%rd4, %rd2, %rd3;
	ld.global.f32 	%f1, [%rd4];
	add.f32 	%f2, %f1, 0f00000000;
	shl.b32 	%r7, %r2, 2;
	cvt.u64.u32 	%rd5, %r7;
	add.s64 	%rd6, %rd4, %rd5;
	ld.global.f32 	%f3, [%rd6];
	add.f32 	%f4, %f2, %f3;
	add.s64 	%rd7, %rd6, %rd5;
	ld.global.f32 	%f5, [%rd7];
	add.f32 	%f6, %f4, %f5;
	add.s64 	%rd8, %rd7, %rd5;
	ld.global.f32 	%f7, [%rd8];
	add.f32 	%f8, %f6, %f7;
	add.s64 	%rd9, %rd8, %rd5;
	ld.global.f32 	%f9, [%rd9];
	add.f32 	%f10, %f8, %f9;
	add.s64 	%rd10, %rd9, %rd5;
	ld.global.f32 	%f11, [%rd10];
	add.f32 	%f12, %f10, %f11;
	add.s64 	%rd11, %rd10, %rd5;
	ld.global.f32 	%f13, [%rd11];
	add.f32 	%f14, %f12, %f13;
	add.s64 	%rd12, %rd11, %rd5;
	ld.global.f32 	%f15, [%rd12];
	add.f32 	%f16, %f14, %f15;
	add.s64 	%rd13, %rd12, %rd5;
	ld.global.f32 	%f17, [%rd13];
	add.f32 	%f18, %f16, %f17;
	add.s64 	%rd14, %rd13, %rd5;
	ld.global.f32 	%f19, [%rd14];
	add.f32 	%f20, %f18, %f19;
	add.s64 	%rd15, %rd14, %rd5;
	ld.global.f32 	%f21, [%rd15];
	add.f32 	%f22, %f20, %f21;
	add.s64 	%rd16, %rd15, %rd5;
	ld.global.f32 	%f23, [%rd16];
	add.f32 	%f24, %f22, %f23;
	add.s64 	%rd17, %rd16, %rd5;
	ld.global.f32 	%f25, [%rd17];
	add.f32 	%f26, %f24, %f25;
	add.s64 	%rd18, %rd17, %rd5;
	ld.global.f32 	%f27, [%rd18];
	add.f32 	%f28, %f26, %f27;
	add.s64 	%rd19, %rd18, %rd5;
	ld.global.f32 	%f29, [%rd19];
	add.f32 	%f30, %f28, %f29;
	add.s64 	%rd20, %rd19, %rd5;
	ld.global.f32 	%f31, [%rd20];
	add.f32 	%f32, %f30, %f31;
	mad.lo.s32 	%r8, %r3, -15, %r6;
	mul.wide.u32 	%rd21, %r8, 4;
	add.s64 	%rd22, %rd2, %rd21;
	st.global.f32 	[%rd22], %f32;
	ret;

}


// ===== COMPILED SASS (sm_100) =====

	.target	sm_100

	.elftype	@"ET_EXEC"


//--------------------- .note.nv.tkinfo           --------------------------
	.section	.note.nv.tkinfo,"",@"SHT_NOTE"
	.sectionflags	@"SHF_NOTE_NV_TKINFO"
	.tkinfo
        /*0018*/ 	.word	0x00000002
        /*0030*/ 	.string	""
        /*0030*/ 	.string	"ptxas"
        /*0030*/ 	.string	"Cuda compilation tools, release 13.0, V13.0.88"
        /*0030*/ 	.string	"Build cuda_13.0.r13.0/compiler.36424714_0"
        /*0030*/ 	.string	"-arch sm_100 -m 64 "



//--------------------- .note.nv.cuinfo           --------------------------
	.section	.note.nv.cuinfo,"",@"SHT_NOTE"
	.sectionflags	@"SHF_NOTE_NV_CUINFO"
        /*0018*/ 	.short	0x0002
        /*001a*/ 	.short	0x0064
        /*001c*/ 	.short	0x0082
	.zero		2


//--------------------- .nv.info                  --------------------------
	.section	.nv.info,"",@"SHT_CUDA_INFO"
	.align	4


	//----- nvinfo : EIATTR_REGCOUNT
	.align		4
        /*0000*/ 	.byte	0x04, 0x2f
        /*0002*/ 	.short	(.L_1 - .L_0)
	.align		4
.L_0:
        /*0004*/ 	.word	index@(_Z13mem_global_v1Pf)
        /*0008*/ 	.word	0x00000020


	//----- nvinfo : EIATTR_FRAME_SIZE
	.align		4
.L_1:
        /*000c*/ 	.byte	0x04, 0x11
        /*000e*/ 	.short	(.L_3 - .L_2)
	.align		4
.L_2:
        /*0010*/ 	.word	index@(_Z13mem_global_v1Pf)
        /*0014*/ 	.word	0x00000000


	//----- nvinfo : EIATTR_MIN_STACK_SIZE
	.align		4
.L_3:
        /*0018*/ 	.byte	0x04, 0x12
        /*001a*/ 	.short	(.L_5 - .L_4)
	.align		4
.L_4:
        /*001c*/ 	.word	index@(_Z13mem_global_v1Pf)
        /*0020*/ 	.word	0x00000000
.L_5:


//--------------------- .nv.compat                --------------------------
	.section	.nv.compat,"",@"SHT_CUDA_COMPAT_INFO"
	.align	4
        /*0000*/ 	.byte	0x02, 0x09, 0x00, 0x00, 0x02, 0x02, 0x01, 0x00, 0x02, 0x05, 0x05, 0x00, 0x03, 0x07, 0x01, 0x01
        /*0010*/ 	.byte	0x02, 0x03, 0x00, 0x00, 0x02, 0x06, 0x01, 0x00, 0x04, 0x0b, 0x08, 0x00, 0x09, 0x00, 0x00, 0x00
        /*0020*/ 	.byte	0x00, 0x00, 0x00, 0x00


//--------------------- .nv.info._Z13mem_global_v1Pf --------------------------
	.section	.nv.info._Z13mem_global_v1Pf,"",@"SHT_CUDA_INFO"
	.sectionflags	@""
	.align	4


	//----- nvinfo : EIATTR_CUDA_API_VERSION
	.align		4
        /*0000*/ 	.byte	0x04, 0x37
        /*0002*/ 	.short	(.L_7 - .L_6)
.L_6:
        /*0004*/ 	.word	0x00000082


	//----- nvinfo : EIATTR_KPARAM_INFO
	.align		4
.L_7:
        /*0008*/ 	.byte	0x04, 0x17
        /*000a*/ 	.short	(.L_9 - .L_8)
.L_8:
        /*000c*/ 	.word	0x00000000
        /*0010*/ 	.short	0x0000
        /*0012*/ 	.short	0x0000
        /*0014*/ 	.byte	0x00, 0xf5, 0x21, 0x00


	//----- nvinfo : EIATTR_SPARSE_MMA_MASK
	.align		4
.L_9:
        /*0018*/ 	.byte	0x03, 0x50
        /*001a*/ 	.short	0x0000


	//----- nvinfo : EIATTR_MAXREG_COUNT
	.align		4
        /*001c*/ 	.byte	0x03, 0x1b
        /*001e*/ 	.short	0x00ff


	//----- nvinfo : EIATTR_MERCURY_ISA_VERSION
	.align		4
        /*0020*/ 	.byte	0x03, 0x5f
        /*0022*/ 	.short	0x0101


	//----- nvinfo : EIATTR_VRC_CTA_INIT_COUNT
	.align		4
        /*0024*/ 	.byte	0x02, 0x4a
	.zero		1
	.zero		1


	//----- nvinfo : EIATTR_EXIT_INSTR_OFFSETS
	.align		4
        /*0028*/ 	.byte	0x04, 0x1c
        /*002a*/ 	.short	(.L_11 - .L_10)


	//   ....[0]....
.L_10:
        /*002c*/ 	.word	0x000004b0


	//----- nvinfo : EIATTR_CBANK_PARAM_SIZE
	.align		4
.L_11:
        /*0030*/ 	.byte	0x03, 0x19
        /*0032*/ 	.short	0x0008


	//----- nvinfo : EIATTR_PARAM_CBANK
	.align		4
        /*0034*/ 	.byte	0x04, 0x0a
        /*0036*/ 	.short	(.L_13 - .L_12)
	.align		4
.L_12:
        /*0038*/ 	.word	index@(.nv.constant0._Z13mem_global_v1Pf)
        /*003c*/ 	.short	0x0380
        /*003e*/ 	.short	0x0008


	//----- nvinfo : EIATTR_SW_WAR
	.align		4
.L_13:
        /*0040*/ 	.byte	0x04, 0x36
        /*0042*/ 	.short	(.L_15 - .L_14)
.L_14:
        /*0044*/ 	.word	0x00000008
.L_15:


//--------------------- .nv.callgraph             --------------------------
	.section	.nv.callgraph,"",@"SHT_CUDA_CALLGRAPH"
	.align	4
	.sectionentsize	8
	.align		4
        /*0000*/ 	.word	0x00000000
	.align		4
        /*0004*/ 	.word	0xffffffff
	.align		4
        /*0008*/ 	.word	0x00000000
	.align		4
        /*000c*/ 	.word	0xfffffffe
	.align		4
        /*0010*/ 	.word	0x00000000
	.align		4
        /*0014*/ 	.word	0xfffffffd
	.align		4
        /*0018*/ 	.word	0x00000000
	.align		4
        /*001c*/ 	.word	0xfffffffc


//--------------------- .text._Z13mem_global_v1Pf --------------------------
	.section	.text._Z13mem_global_v1Pf,"ax",@progbits
	.align	128
        .global         _Z13mem_global_v1Pf
        .type           _Z13mem_global_v1Pf,@function
        .size           _Z13mem_global_v1Pf,(.L_x_1 - _Z13mem_global_v1Pf)
        .other          _Z13mem_global_v1Pf,@"STO_CUDA_ENTRY STV_DEFAULT"
_Z13mem_global_v1Pf:
.text._Z13mem_global_v1Pf:
[----:B------:R-:W-:Y:S01]  /*0000*/  LDC R1, c[0x0][0x37c] ;  /* 0x0000df00ff017b82 */ /* 0x000fe20000000800 */
[----:B------:R-:W0:Y:S07]  /*0010*/  S2R R19, SR_TID.X ;  /* 0x0000000000137919 */ /* 0x000e2e0000002100 */
[----:B------:R-:W1:Y:S08]  /*0020*/  S2UR UR4, SR_CTAID.X ;  /* 0x00000000000479c3 */ /* 0x000e700000002500 */
[----:B------:R-:W1:Y:S08]  /*0030*/  LDC R15, c[0x0][0x360] ;  /* 0x0000d800ff0f7b82 */ /* 0x000e700000000800 */
[----:B------:R-:W2:Y:S01]  /*0040*/  LDC.64 R2, c[0x0][0x380] ;  /* 0x0000e000ff027b82 */ /* 0x000ea20000000a00 */
[C---:B-1----:R-:W-:Y:S01]  /*0050*/  IMAD R18, R15.reuse, UR4, RZ ;  /* 0x000000040f127c24 */ /* 0x042fe2000f8e02ff */
[----:B------:R-:W1:Y:S01]  /*0060*/  LDCU.64 UR4, c[0x0][0x358] ;  /* 0x00006b00ff0477ac */ /* 0x000e620008000a00 */
[----:B------:R-:W-:-:S03]  /*0070*/  IMAD.SHL.U32 R15, R15, 0x4, RZ ;  /* 0x000000040f0f7824 */ /* 0x000fc600078e00ff */
[----:B0-----:R-:W-:-:S05]  /*0080*/  LEA R19, R18, R19, 0x4 ;  /* 0x0000001312137211 */ /* 0x001fca00078e20ff */
[----:B--2---:R-:W-:-:S03]  /*0090*/  IMAD.WIDE R4, R19, 0x4, R2 ;  /* 0x0000000413047825 */ /* 0x004fc600078e0202 */
[----:B------:R-:W-:-:S04]  /*00a0*/  IADD3 R6, P1, PT, R4, R15, RZ ;  /* 0x0000000f04067210 */ /* 0x000fc80007f3e0ff */
[C---:B------:R-:W-:Y:S01]  /*00b0*/  IADD3 R8, P0, PT, R15.reuse, R6, RZ ;  /* 0x000000060f087210 */ /* 0x040fe20007f1e0ff */
[----:B-1----:R0:W2:Y:S01]  /*00c0*/  LDG.E R0, desc[UR4][R4.64] ;  /* 0x0000000404007981 */ /* 0x0020a2000c1e1900 */
[----:B------:R-:W-:Y:S02]  /*00d0*/  IADD3.X R7, PT, PT, RZ, R5, RZ, P1, !PT ;  /* 0x00000005ff077210 */ /* 0x000fe40000ffe4ff */
[----:B------:R-:W-:-:S03]  /*00e0*/  IADD3 R22, P1, PT, R15, R8, RZ ;  /* 0x000000080f167210 */ /* 0x000fc60007f3e0ff */
[----:B------:R-:W-:Y:S01]  /*00f0*/  IMAD.X R9, RZ, RZ, R7, P0 ;  /* 0x000000ffff097224 */ /* 0x000fe200000e0607 */
[C---:B------:R-:W-:Y:S01]  /*0100*/  IADD3 R26, P0, PT, R15.reuse, R22, RZ ;  /* 0x000000160f1a7210 */ /* 0x040fe20007f1e0ff */
[----:B------:R1:W3:Y:S03]  /*0110*/  LDG.E R20, desc[UR4][R6.64] ;  /* 0x0000000406147981 */ /* 0x0002e6000c1e1900 */
[----:B------:R-:W-:Y:S01]  /*0120*/  IADD3.X R23, PT, PT, RZ, R9, RZ, P1, !PT ;  /* 0x00000009ff177210 */ /* 0x000fe20000ffe4ff */
[----:B------:R4:W5:Y:S01]  /*0130*/  LDG.E R21, desc[UR4][R8.64] ;  /* 0x0000000408157981 */ /* 0x000962000c1e1900 */
[----:B------:R-:W-:-:S03]  /*0140*/  IADD3 R24, P1, PT, R15, R26, RZ ;  /* 0x0000001a0f187210 */ /* 0x000fc60007f3e0ff */
[----:B------:R-:W-:Y:S01]  /*0150*/  IMAD.X R27, RZ, RZ, R23, P0 ;  /* 0x000000ffff1b7224 */ /* 0x000fe200000e0617 */
[C---:B------:R-:W-:Y:S01]  /*0160*/  IADD3 R12, P0, PT, R15.reuse, R24, RZ ;  /* 0x000000180f0c7210 */ /* 0x040fe20007f1e0ff */
[----:B------:R-:W5:Y:S03]  /*0170*/  LDG.E R22, desc[UR4][R22.64] ;  /* 0x0000000416167981 */ /* 0x000f66000c1e1900 */
[----:B------:R-:W-:Y:S01]  /*0180*/  IADD3.X R25, PT, PT, RZ, R27, RZ, P1, !PT ;  /* 0x0000001bff197210 */ /* 0x000fe20000ffe4ff */
[----:B------:R-:W5:Y:S01]  /*0190*/  LDG.E R26, desc[UR4][R26.64] ;  /* 0x000000041a1a7981 */ /* 0x000f62000c1e1900 */
[C---:B------:R-:W-:Y:S02]  /*01a0*/  IADD3 R28, P1, PT, R15.reuse, R12, RZ ;  /* 0x0000000c0f1c7210 */ /* 0x040fe40007f3e0ff */
[----:B------:R-:W-:Y:S02]  /*01b0*/  IADD3.X R13, PT, PT, RZ, R25, RZ, P0, !PT ;  /* 0x00000019ff0d7210 */ /* 0x000fe400007fe4ff */
[C---:B------:R-:W-:Y:S01]  /*01c0*/  IADD3 R16, P0, PT, R15.reuse, R28, RZ ;  /* 0x0000001c0f107210 */ /* 0x040fe20007f1e0ff */
[----:B------:R-:W5:Y:S02]  /*01d0*/  LDG.E R25, desc[UR4][R24.64] ;  /* 0x0000000418197981 */ /* 0x000f64000c1e1900 */
[----:B------:R-:W-:Y:S01]  /*01e0*/  IMAD.X R29, RZ, RZ, R13, P1 ;  /* 0x000000ffff1d7224 */ /* 0x000fe200008e060d */
[----:B------:R-:W-:-:S04]  /*01f0*/  IADD3 R10, P1, PT, R15, R16, RZ ;  /* 0x000000100f0a7210 */ /* 0x000fc80007f3e0ff */
[----:B------:R-:W-:Y:S01]  /*0200*/  IADD3.X R17, PT, PT, RZ, R29, RZ, P0, !PT ;  /* 0x0000001dff117210 */ /* 0x000fe200007fe4ff */
[----:B------:R-:W5:Y:S01]  /*0210*/  LDG.E R23, desc[UR4][R28.64] ;  /* 0x000000041c177981 */ /* 0x000f62000c1e1900 */
[----:B0-----:R-:W-:-:S03]  /*0220*/  IADD3 R4, P0, PT, R15, R10, RZ ;  /* 0x0000000a0f047210 */ /* 0x001fc60007f1e0ff */
[----:B------:R0:W5:Y:S01]  /*0230*/  LDG.E R24, desc[UR4][R12.64] ;  /* 0x000000040c187981 */ /* 0x000162000c1e1900 */
[----:B------:R-:W-:Y:S02]  /*0240*/  IADD3.X R11, PT, PT, RZ, R17, RZ, P1, !PT ;  /* 0x00000011ff0b7210 */ /* 0x000fe40000ffe4ff */
[C---:B-1----:R-:W-:Y:S01]  /*0250*/  IADD3 R6, P1, PT, R15.reuse, R4, RZ ;  /* 0x000000040f067210 */ /* 0x042fe20007f3e0ff */
[----:B------:R1:W5:Y:S02]  /*0260*/  LDG.E R27, desc[UR4][R16.64] ;  /* 0x00000004101b7981 */ /* 0x000364000c1e1900 */
[----:B------:R-:W-:Y:S01]  /*0270*/  IMAD.X R5, RZ, RZ, R11, P0 ;  /* 0x000000ffff057224 */ /* 0x000fe200000e060b */
[C---:B----4-:R-:W-:Y:S01]  /*0280*/  IADD3 R8, P0, PT, R15.reuse, R6, RZ ;  /* 0x000000060f087210 */ /* 0x050fe20007f1e0ff */
[----:B------:R-:W4:Y:S03]  /*0290*/  LDG.E R10, desc[UR4][R10.64] ;  /* 0x000000040a0a7981 */ /* 0x000f26000c1e1900 */
[----:B------:R-:W-:Y:S01]  /*02a0*/  IADD3.X R7, PT, PT, RZ, R5, RZ, P1, !PT ;  /* 0x00000005ff077210 */ /* 0x000fe20000ffe4ff */
[----:B------:R2:W4:Y:S01]  /*02b0*/  LDG.E R4, desc[UR4][R4.64] ;  /* 0x0000000404047981 */ /* 0x000522000c1e1900 */
[----:B0-----:R-:W-:-:S02]  /*02c0*/  IADD3 R12, P1, PT, R15, R8, RZ ;  /* 0x000000080f0c7210 */ /* 0x001fc40007f3e0ff */
[----:B------:R-:W-:Y:S01]  /*02d0*/  IADD3.X R9, PT, PT, RZ, R7, RZ, P0, !PT ;  /* 0x00000007ff097210 */ /* 0x000fe200007fe4ff */
[----:B------:R-:W4:Y:S01]  /*02e0*/  LDG.E R6, desc[UR4][R6.64] ;  /* 0x0000000406067981 */ /* 0x000f22000c1e1900 */
[----:B------:R-:W-:-:S03]  /*02f0*/  IADD3 R14, P0, PT, R15, R12, RZ ;  /* 0x0000000c0f0e7210 */ /* 0x000fc60007f1e0ff */
[----:B------:R-:W-:Y:S01]  /*0300*/  IMAD.X R13, RZ, RZ, R9, P1 ;  /* 0x000000ffff0d7224 */ /* 0x000fe200008e0609 */
[----:B------:R-:W4:Y:S01]  /*0310*/  LDG.E R8, desc[UR4][R8.64] ;  /* 0x0000000408087981 */ /* 0x000f22000c1e1900 */
[----:B-1----:R-:W-:-:S03]  /*0320*/  IADD3 R16, P1, PT, R15, R14, RZ ;  /* 0x0000000e0f107210 */ /* 0x002fc60007f3e0ff */
[----:B------:R-:W-:Y:S01]  /*0330*/  IADD3.X R15, PT, PT, RZ, R13, RZ, P0, !PT ;  /* 0x0000000dff0f7210 */ /* 0x000fe200007fe4ff */
[----:B------:R-:W4:Y:S03]  /*0340*/  LDG.E R12, desc[UR4][R12.64] ;  /* 0x000000040c0c7981 */ /* 0x000f26000c1e1900 */
[----:B------:R-:W-:Y:S01]  /*0350*/  IADD3.X R17, PT, PT, RZ, R15, RZ, P1, !PT ;  /* 0x0000000fff117210 */ /* 0x000fe20000ffe4ff */
[----:B------:R-:W4:Y:S04]  /*0360*/  LDG.E R14, desc[UR4][R14.64] ;  /* 0x000000040e0e7981 */ /* 0x000f28000c1e1900 */
[----:B------:R-:W4:Y:S01]  /*0370*/  LDG.E R16, desc[UR4][R16.64] ;  /* 0x0000000410107981 */ /* 0x000f22000c1e1900 */
[----:B------:R-:W-:-:S04]  /*0380*/  IMAD R19, R18, -0xf, R19 ;  /* 0xfffffff112137824 */ /* 0x000fc800078e0213 */
[----:B------:R-:W-:-:S04]  /*0390*/  IMAD.WIDE.U32 R2, R19, 0x4, R2 ;  /* 0x0000000413027825 */ /* 0x000fc800078e0002 */
[----:B--2---:R-:W-:-:S04]  /*03a0*/  FADD R5, RZ, R0 ;  /* 0x00000000ff057221 */ /* 0x004fc80000000000 */
[----:B---3--:R-:W-:-:S04]  /*03b0*/  FADD R20, R5, R20 ;  /* 0x0000001405147221 */ /* 0x008fc80000000000 */
[----:B-----5:R-:W-:-:S04]  /*03c0*/  FADD R21, R20, R21 ;  /* 0x0000001514157221 */ /* 0x020fc80000000000 */
[----:B------:R-:W-:-:S04]  /*03d0*/  FADD R21, R21, R22 ;  /* 0x0000001615157221 */ /* 0x000fc80000000000 */
[----:B------:R-:W-:-:S04]  /*03e0*/  FADD R26, R21, R26 ;  /* 0x0000001a151a7221 */ /* 0x000fc80000000000 */
[----:B------:R-:W-:-:S04]  /*03f0*/  FADD R25, R26, R25 ;  /* 0x000000191a197221 */ /* 0x000fc80000000000 */
[----:B------:R-:W-:-:S04]  /*0400*/  FADD R24, R25, R24 ;  /* 0x0000001819187221 */ /* 0x000fc80000000000 */
[----:B------:R-:W-:-:S04]  /*0410*/  FADD R24, R24, R23 ;  /* 0x0000001718187221 */ /* 0x000fc80000000000 */
[----:B------:R-:W-:-:S04]  /*0420*/  FADD R27, R24, R27 ;  /* 0x0000001b181b7221 */ /* 0x000fc80000000000 */
[----:B----4-:R-:W-:-:S04]  /*0430*/  FADD R27, R27, R10 ;  /* 0x0000000a1b1b7221 */ /* 0x010fc80000000000 */
[----:B------:R-:W-:-:S04]  /*0440*/  FADD R27, R27, R4 ;  /* 0x000000041b1b7221 */ /* 0x000fc80000000000 */
[----:B------:R-:W-:-:S04]  /*0450*/  FADD R27, R27, R6 ;  /* 0x000000061b1b7221 */ /* 0x000fc80000000000 */
[----:B------:R-:W-:-:S04]  /*0460*/  FADD R27, R27, R8 ;  /* 0x000000081b1b7221 */ /* 0x000fc80000000000 */
[----:B------:R-:W-:-:S04]  /*0470*/  FADD R27, R27, R12 ;  /* 0x0000000c1b1b7221 */ /* 0x000fc80000000000 */
[----:B------:R-:W-:-:S04]  /*0480*/  FADD R27, R27, R14 ;  /* 0x0000000e1b1b7221 */ /* 0x000fc80000000000 */
[----:B------:R-:W-:-:S05]  /*0490*/  FADD R27, R27, R16 ;  /* 0x000000101b1b7221 */ /* 0x000fca0000000000 */
[----:B------:R-:W-:Y:S01]  /*04a0*/  STG.E desc[UR4][R2.64], R27 ;  /* 0x0000001b02007986 */ /* 0x000fe2000c101904 */
[----:B------:R-:W-:Y:S05]  /*04b0*/  EXIT ;  /* 0x000000000000794d */ /* 0x000fea0003800000 */
.L_x_0:
[----:B------:R-:W-:-:S00]  /*04c0*/  BRA `(.L_x_0) ;  /* 0xfffffffc00fc7947 */ /* 0x000fc0000383ffff */
[----:B------:R-:W-:-:S00]  /*04d0*/  NOP ;  /* 0x0000000000007918 */ /* 0x000fc00000000000 */
        /* <DEDUP_REMOVED lines=10> */
.L_x_1:


//--------------------- .nv.shared.reserved.0     --------------------------
	.section	.nv.shared.reserved.0,"aw",@nobits
	.weak		__nv_reservedSMEM_offset_0_alias
	.size		__nv_reservedSMEM_offset_0_alias, 0, 64
	.other		__nv_reservedSMEM_offset_0_alias,@"STO_CUDA_RESERVED_SHARED STV_DEFAULT"
__nv_reservedSMEM_offset_0_alias:
	.zero		0
	.zero		64


//--------------------- .nv.constant0._Z13mem_global_v1Pf --------------------------
	.section	.nv.constant0._Z13mem_global_v1Pf,"a",@progbits
	.sectionflags	@""
	.align	4
.nv.constant0._Z13mem_global_v1Pf:
	.zero		904


//--------------------- SYMBOLS --------------------------

	.type		.nv.reservedSmem.offset0,@object
	.size		.nv.reservedSmem.offset0,0x4
